//
// Generated by NVIDIA NVVM Compiler
//
// Compiler Build ID: CL-36424714
// Cuda compilation tools, release 13.0, V13.0.88
// Based on NVVM 20.0.0
//

.version 9.0
.target sm_100
.address_size 64

	// .globl	_Z6updatePfiiiii
// _ZZ6getMinILj128EEvPfPiiS0_S1_E8smem_val has been demoted
// _ZZ6getMinILj128EEvPfPiiS0_S1_E8smem_idx has been demoted

.visible .entry _Z6updatePfiiiii(
	.param .u64 .ptr .align 1 _Z6updatePfiiiii_param_0,
	.param .u32 _Z6updatePfiiiii_param_1,
	.param .u32 _Z6updatePfiiiii_param_2,
	.param .u32 _Z6updatePfiiiii_param_3,
	.param .u32 _Z6updatePfiiiii_param_4,
	.param .u32 _Z6updatePfiiiii_param_5
)
{
	.reg .pred 	%p<4>;
	.reg .b32 	%r<20>;
	.reg .b32 	%f<10>;
	.reg .b64 	%rd<15>;

	ld.param.u64 	%rd3, [_Z6updatePfiiiii_param_0];
	ld.param.u32 	%r2, [_Z6updatePfiiiii_param_1];
	ld.param.u32 	%r3, [_Z6updatePfiiiii_param_2];
	ld.param.u32 	%r4, [_Z6updatePfiiiii_param_3];
	ld.param.u32 	%r5, [_Z6updatePfiiiii_param_4];
	ld.param.u32 	%r6, [_Z6updatePfiiiii_param_5];
	cvta.to.global.u64 	%rd1, %rd3;
	mov.u32 	%r7, %tid.x;
	mov.u32 	%r8, %ntid.x;
	mov.u32 	%r9, %ctaid.x;
	mad.lo.s32 	%r1, %r8, %r9, %r7;
	setp.ge.s32 	%p1, %r1, %r2;
	@%p1 bra 	$L__BB0_5;
	setp.ne.s32 	%p2, %r1, %r4;
	@%p2 bra 	$L__BB0_3;
	mad.lo.s32 	%r17, %r3, %r2, %r4;
	mul.wide.s32 	%rd11, %r17, 4;
	add.s64 	%rd12, %rd1, %rd11;
	mov.b32 	%r18, 2139095040;
	st.global.u32 	[%rd12], %r18;
	mad.lo.s32 	%r19, %r4, %r2, %r3;
	mul.wide.s32 	%rd13, %r19, 4;
	add.s64 	%rd14, %rd1, %rd13;
	st.global.u32 	[%rd14], %r18;
	bra.uni 	$L__BB0_5;
$L__BB0_3:
	mad.lo.s32 	%r10, %r3, %r2, %r1;
	mul.wide.s32 	%rd4, %r10, 4;
	add.s64 	%rd2, %rd1, %rd4;
	ld.global.f32 	%f1, [%rd2];
	abs.f32 	%f2, %f1;
	setp.eq.f32 	%p3, %f2, 0f7F800000;
	@%p3 bra 	$L__BB0_5;
	add.s32 	%r11, %r6, %r5;
	cvt.rn.f32.s32 	%f3, %r5;
	mad.lo.s32 	%r12, %r4, %r2, %r1;
	mul.wide.s32 	%rd5, %r12, 4;
	add.s64 	%rd6, %rd1, %rd5;
	ld.global.f32 	%f4, [%rd6];
	cvt.rn.f32.s32 	%f5, %r6;
	mul.f32 	%f6, %f4, %f5;
	fma.rn.f32 	%f7, %f1, %f3, %f6;
	cvt.rn.f32.s32 	%f8, %r11;
	div.rn.f32 	%f9, %f7, %f8;
	st.global.f32 	[%rd2], %f9;
	mov.b32 	%r13, 2139095040;
	st.global.u32 	[%rd6], %r13;
	mul.lo.s32 	%r14, %r2, %r1;
	add.s32 	%r15, %r14, %r3;
	mul.wide.s32 	%rd7, %r15, 4;
	add.s64 	%rd8, %rd1, %rd7;
	st.global.f32 	[%rd8], %f9;
	add.s32 	%r16, %r4, %r14;
	mul.wide.s32 	%rd9, %r16, 4;
	add.s64 	%rd10, %rd1, %rd9;
	st.global.u32 	[%rd10], %r13;
$L__BB0_5:
	ret;

}
	// .globl	_Z6getMinILj128EEvPfPiiS0_S1_
.visible .entry _Z6getMinILj128EEvPfPiiS0_S1_(
	.param .u64 .ptr .align 1 _Z6getMinILj128EEvPfPiiS0_S1__param_0,
	.param .u64 .ptr .align 1 _Z6getMinILj128EEvPfPiiS0_S1__param_1,
	.param .u32 _Z6getMinILj128EEvPfPiiS0_S1__param_2,
	.param .u64 .ptr .align 1 _Z6getMinILj128EEvPfPiiS0_S1__param_3,
	.param .u64 .ptr .align 1 _Z6getMinILj128EEvPfPiiS0_S1__param_4
)
{
	.reg .pred 	%p<27>;
	.reg .b32 	%r<51>;
	.reg .b32 	%f<67>;
	.reg .b64 	%rd<17>;
	// demoted variable
	.shared .align 4 .b8 _ZZ6getMinILj128EEvPfPiiS0_S1_E8smem_val[512];
	// demoted variable
	.shared .align 4 .b8 _ZZ6getMinILj128EEvPfPiiS0_S1_E8smem_idx[512];
	ld.param.u64 	%rd2, [_Z6getMinILj128EEvPfPiiS0_S1__param_0];
	ld.param.u64 	%rd3, [_Z6getMinILj128EEvPfPiiS0_S1__param_1];
	ld.param.u32 	%r37, [_Z6getMinILj128EEvPfPiiS0_S1__param_2];
	ld.param.u64 	%rd4, [_Z6getMinILj128EEvPfPiiS0_S1__param_3];
	ld.param.u64 	%rd5, [_Z6getMinILj128EEvPfPiiS0_S1__param_4];
	mov.u32 	%r1, %tid.x;
	mov.u32 	%r2, %ctaid.x;
	shl.b32 	%r38, %r2, 10;
	or.b32  	%r45, %r38, %r1;
	setp.ge.s32 	%p1, %r45, %r37;
	mov.f32 	%f62, 0f7F800000;
	@%p1 bra 	$L__BB1_16;
	cvta.to.global.u64 	%rd6, %rd2;
	mul.wide.s32 	%rd7, %r45, 4;
	add.s64 	%rd1, %rd6, %rd7;
	ld.global.f32 	%f1, [%rd1];
	add.s32 	%r4, %r45, 128;
	setp.ge.s32 	%p2, %r4, %r37;
	mov.f32 	%f52, 0f7F800000;
	@%p2 bra 	$L__BB1_3;
	ld.global.f32 	%f52, [%rd1+512];
$L__BB1_3:
	setp.lt.f32 	%p3, %f52, %f1;
	selp.f32 	%f4, %f52, %f1, %p3;
	selp.b32 	%r5, %r4, %r45, %p3;
	add.s32 	%r6, %r45, 256;
	setp.ge.s32 	%p4, %r6, %r37;
	mov.f32 	%f53, 0f7F800000;
	@%p4 bra 	$L__BB1_5;
	ld.global.f32 	%f53, [%rd1+1024];
$L__BB1_5:
	setp.lt.f32 	%p5, %f53, %f4;
	selp.f32 	%f7, %f53, %f4, %p5;
	selp.b32 	%r7, %r6, %r5, %p5;
	add.s32 	%r8, %r45, 384;
	setp.ge.s32 	%p6, %r8, %r37;
	mov.f32 	%f54, 0f7F800000;
	@%p6 bra 	$L__BB1_7;
	ld.global.f32 	%f54, [%rd1+1536];
$L__BB1_7:
	setp.lt.f32 	%p7, %f54, %f7;
	selp.f32 	%f10, %f54, %f7, %p7;
	selp.b32 	%r9, %r8, %r7, %p7;
	add.s32 	%r10, %r45, 512;
	setp.ge.s32 	%p8, %r10, %r37;
	mov.f32 	%f55, 0f7F800000;
	@%p8 bra 	$L__BB1_9;
	ld.global.f32 	%f55, [%rd1+2048];
$L__BB1_9:
	setp.lt.f32 	%p9, %f55, %f10;
	selp.f32 	%f13, %f55, %f10, %p9;
	selp.b32 	%r11, %r10, %r9, %p9;
	add.s32 	%r12, %r45, 640;
	setp.ge.s32 	%p10, %r12, %r37;
	mov.f32 	%f56, 0f7F800000;
	@%p10 bra 	$L__BB1_11;
	ld.global.f32 	%f56, [%rd1+2560];
$L__BB1_11:
	setp.lt.f32 	%p11, %f56, %f13;
	selp.f32 	%f16, %f56, %f13, %p11;
	selp.b32 	%r13, %r12, %r11, %p11;
	add.s32 	%r14, %r45, 768;
	setp.ge.s32 	%p12, %r14, %r37;
	mov.f32 	%f57, 0f7F800000;
	@%p12 bra 	$L__BB1_13;
	ld.global.f32 	%f57, [%rd1+3072];
$L__BB1_13:
	setp.lt.f32 	%p13, %f57, %f16;
	selp.f32 	%f19, %f57, %f16, %p13;
	selp.b32 	%r15, %r14, %r13, %p13;
	add.s32 	%r16, %r45, 896;
	setp.ge.s32 	%p14, %r16, %r37;
	mov.f32 	%f58, 0f7F800000;
	@%p14 bra 	$L__BB1_15;
	ld.global.f32 	%f58, [%rd1+3584];
$L__BB1_15:
	setp.lt.f32 	%p15, %f58, %f19;
	selp.f32 	%f62, %f58, %f19, %p15;
	selp.b32 	%r45, %r16, %r15, %p15;
$L__BB1_16:
	shl.b32 	%r39, %r1, 2;
	mov.u32 	%r40, _ZZ6getMinILj128EEvPfPiiS0_S1_E8smem_val;
	add.s32 	%r19, %r40, %r39;
	st.shared.f32 	[%r19], %f62;
	mov.u32 	%r41, _ZZ6getMinILj128EEvPfPiiS0_S1_E8smem_idx;
	add.s32 	%r20, %r41, %r39;
	st.shared.u32 	[%r20], %r45;
	bar.sync 	0;
	bar.sync 	0;
	bar.sync 	0;
	bar.sync 	0;
	setp.gt.u32 	%p16, %r1, 63;
	@%p16 bra 	$L__BB1_19;
	ld.shared.f32 	%f24, [%r19+256];
	setp.geu.f32 	%p17, %f24, %f62;
	@%p17 bra 	$L__BB1_19;
	st.shared.f32 	[%r19], %f24;
	ld.shared.u32 	%r45, [%r20+256];
	st.shared.u32 	[%r20], %r45;
	mov.f32 	%f62, %f24;
$L__BB1_19:
	bar.sync 	0;
	setp.gt.u32 	%p18, %r1, 31;
	@%p18 bra 	$L__BB1_36;
	ld.volatile.shared.f32 	%f46, [%r19+128];
	setp.geu.f32 	%p19, %f46, %f62;
	@%p19 bra 	$L__BB1_22;
	ld.volatile.shared.f32 	%f62, [%r19+128];
	st.volatile.shared.f32 	[%r19], %f62;
	ld.volatile.shared.u32 	%r45, [%r20+128];
	st.volatile.shared.u32 	[%r20], %r45;
$L__BB1_22:
	ld.volatile.shared.f32 	%f47, [%r19+64];
	setp.geu.f32 	%p20, %f47, %f62;
	@%p20 bra 	$L__BB1_24;
	ld.volatile.shared.f32 	%f62, [%r19+64];
	st.volatile.shared.f32 	[%r19], %f62;
	ld.volatile.shared.u32 	%r45, [%r20+64];
	st.volatile.shared.u32 	[%r20], %r45;
$L__BB1_24:
	ld.volatile.shared.f32 	%f48, [%r19+32];
	setp.geu.f32 	%p21, %f48, %f62;
	@%p21 bra 	$L__BB1_26;
	ld.volatile.shared.f32 	%f62, [%r19+32];
	st.volatile.shared.f32 	[%r19], %f62;
	ld.volatile.shared.u32 	%r45, [%r20+32];
	st.volatile.shared.u32 	[%r20], %r45;
$L__BB1_26:
	ld.volatile.shared.f32 	%f49, [%r19+16];
	setp.geu.f32 	%p22, %f49, %f62;
	@%p22 bra 	$L__BB1_28;
	ld.volatile.shared.f32 	%f62, [%r19+16];
	st.volatile.shared.f32 	[%r19], %f62;
	ld.volatile.shared.u32 	%r45, [%r20+16];
	st.volatile.shared.u32 	[%r20], %r45;
$L__BB1_28:
	ld.volatile.shared.f32 	%f50, [%r19+8];
	setp.geu.f32 	%p23, %f50, %f62;
	@%p23 bra 	$L__BB1_30;
	ld.volatile.shared.f32 	%f62, [%r19+8];
	st.volatile.shared.f32 	[%r19], %f62;
	ld.volatile.shared.u32 	%r45, [%r20+8];
	st.volatile.shared.u32 	[%r20], %r45;
$L__BB1_30:
	ld.volatile.shared.f32 	%f51, [%r19+4];
	setp.geu.f32 	%p24, %f51, %f62;
	@%p24 bra 	$L__BB1_32;
	ld.volatile.shared.f32 	%f62, [%r19+4];
	st.volatile.shared.f32 	[%r19], %f62;
	ld.volatile.shared.u32 	%r45, [%r20+4];
	st.volatile.shared.u32 	[%r20], %r45;
$L__BB1_32:
	setp.ne.s32 	%p25, %r1, 0;
	@%p25 bra 	$L__BB1_36;
	cvta.to.global.u64 	%rd8, %rd4;
	mul.wide.u32 	%rd9, %r2, 4;
	add.s64 	%rd10, %rd8, %rd9;
	st.global.f32 	[%rd10], %f62;
	setp.eq.s64 	%p26, %rd3, 0;
	@%p26 bra 	$L__BB1_35;
	cvta.to.global.u64 	%rd11, %rd3;
	mul.wide.s32 	%rd12, %r45, 4;
	add.s64 	%rd13, %rd11, %rd12;
	ld.global.u32 	%r45, [%rd13];
$L__BB1_35:
	cvta.to.global.u64 	%rd14, %rd5;
	add.s64 	%rd16, %rd14, %rd9;
	st.global.u32 	[%rd16], %r45;
$L__BB1_36:
	ret;

}


// ===== COMPILED SASS (sm_100) =====

	.target	sm_100

	.elftype	@"ET_EXEC"


//--------------------- .note.nv.tkinfo           --------------------------
	.section	.note.nv.tkinfo,"",@"SHT_NOTE"
	.sectionflags	@"SHF_NOTE_NV_TKINFO"
	.tkinfo
        /*0018*/ 	.word	0x00000002
        /*0030*/ 	.string	""
        /*0030*/ 	.string	"ptxas"
        /*0030*/ 	.string	"Cuda compilation tools, release 13.0, V13.0.88"
        /*0030*/ 	.string	"Build cuda_13.0.r13.0/compiler.36424714_0"
        /*0030*/ 	.string	"-arch sm_100 -m 64 "



//--------------------- .note.nv.cuinfo           --------------------------
	.section	.note.nv.cuinfo,"",@"SHT_NOTE"
	.sectionflags	@"SHF_NOTE_NV_CUINFO"
        /*0018*/ 	.short	0x0002
        /*001a*/ 	.short	0x0064
        /*001c*/ 	.short	0x0082
	.zero		2


//--------------------- .nv.info                  --------------------------
	.section	.nv.info,"",@"SHT_CUDA_INFO"
	.align	4


	//----- nvinfo : EIATTR_REGCOUNT
	.align		4
        /*0000*/ 	.byte	0x04, 0x2f
        /*0002*/ 	.short	(.L_1 - .L_0)
	.align		4
.L_0:
        /*0004*/ 	.word	index@(_Z6updatePfiiiii)
        /*0008*/ 	.word	0x00000014


	//----- nvinfo : EIATTR_FRAME_SIZE
	.align		4
.L_1:
        /*000c*/ 	.byte	0x04, 0x11
        /*000e*/ 	.short	(.L_3 - .L_2)
	.align		4
.L_2:
        /*0010*/ 	.word	index@($__internal_0_$__cuda_sm3x_div_rn_noftz_f32_slowpath)
        /*0014*/ 	.word	0x00000000


	//----- nvinfo : EIATTR_FRAME_SIZE
	.align		4
.L_3:
        /*0018*/ 	.byte	0x04, 0x11
        /*001a*/ 	.short	(.L_5 - .L_4)
	.align		4
.L_4:
        /*001c*/ 	.word	index@(_Z6updatePfiiiii)
        /*0020*/ 	.word	0x00000000


	//----- nvinfo : EIATTR_REGCOUNT
	.align		4
.L_5:
        /*0024*/ 	.byte	0x04, 0x2f
        /*0026*/ 	.short	(.L_7 - .L_6)
	.align		4
.L_6:
        /*0028*/ 	.word	index@(_Z6getMinILj128EEvPfPiiS0_S1_)
        /*002c*/ 	.word	0x0000001c


	//----- nvinfo : EIATTR_FRAME_SIZE
	.align		4
.L_7:
        /*0030*/ 	.byte	0x04, 0x11
        /*0032*/ 	.short	(.L_9 - .L_8)
	.align		4
.L_8:
        /*0034*/ 	.word	index@(_Z6getMinILj128EEvPfPiiS0_S1_)
        /*0038*/ 	.word	0x00000000


	//----- nvinfo : EIATTR_MIN_STACK_SIZE
	.align		4
.L_9:
        /*003c*/ 	.byte	0x04, 0x12
        /*003e*/ 	.short	(.L_11 - .L_10)
	.align		4
.L_10:
        /*0040*/ 	.word	index@(_Z6getMinILj128EEvPfPiiS0_S1_)
        /*0044*/ 	.word	0x00000000


	//----- nvinfo : EIATTR_MIN_STACK_SIZE
	.align		4
.L_11:
        /*0048*/ 	.byte	0x04, 0x12
        /*004a*/ 	.short	(.L_13 - .L_12)
	.align		4
.L_12:
        /*004c*/ 	.word	index@(_Z6updatePfiiiii)
        /*0050*/ 	.word	0x00000000
.L_13:


//--------------------- .nv.compat                --------------------------
	.section	.nv.compat,"",@"SHT_CUDA_COMPAT_INFO"
	.align	4
        /*0000*/ 	.byte	0x02, 0x09, 0x00, 0x00, 0x02, 0x02, 0x01, 0x00, 0x02, 0x05, 0x05, 0x00, 0x03, 0x07, 0x01, 0x01
        /*0010*/ 	.byte	0x02, 0x03, 0x00, 0x00, 0x02, 0x06, 0x01, 0x00, 0x04, 0x0b, 0x08, 0x00, 0x01, 0x00, 0x00, 0x00
        /*0020*/ 	.byte	0x00, 0x00, 0x00, 0x00


//--------------------- .nv.info._Z6getMinILj128EEvPfPiiS0_S1_ --------------------------
	.section	.nv.info._Z6getMinILj128EEvPfPiiS0_S1_,"",@"SHT_CUDA_INFO"
	.sectionflags	@""
	.align	4


	//----- nvinfo : EIATTR_CUDA_API_VERSION
	.align		4
        /*0000*/ 	.byte	0x04, 0x37
        /*0002*/ 	.short	(.L_15 - .L_14)
.L_14:
        /*0004*/ 	.word	0x00000082


	//----- nvinfo : EIATTR_KPARAM_INFO
	.align		4
.L_15:
        /*0008*/ 	.byte	0x04, 0x17
        /*000a*/ 	.short	(.L_17 - .L_16)
.L_16:
        /*000c*/ 	.word	0x00000000
        /*0010*/ 	.short	0x0004
        /*0012*/ 	.short	0x0020
        /*0014*/ 	.byte	0x00, 0xf5, 0x21, 0x00


	//----- nvinfo : EIATTR_KPARAM_INFO
	.align		4
.L_17:
        /*0018*/ 	.byte	0x04, 0x17
        /*001a*/ 	.short	(.L_19 - .L_18)
.L_18:
        /*001c*/ 	.word	0x00000000
        /*0020*/ 	.short	0x0003
        /*0022*/ 	.short	0x0018
        /*0024*/ 	.byte	0x00, 0xf5, 0x21, 0x00


	//----- nvinfo : EIATTR_KPARAM_INFO
	.align		4
.L_19:
        /*0028*/ 	.byte	0x04, 0x17
        /*002a*/ 	.short	(.L_21 - .L_20)
.L_20:
        /*002c*/ 	.word	0x00000000
        /*0030*/ 	.short	0x0002
        /*0032*/ 	.short	0x0010
        /*0034*/ 	.byte	0x00, 0xf0, 0x11, 0x00


	//----- nvinfo : EIATTR_KPARAM_INFO
	.align		4
.L_21:
        /*0038*/ 	.byte	0x04, 0x17
        /*003a*/ 	.short	(.L_23 - .L_22)
.L_22:
        /*003c*/ 	.word	0x00000000
        /*0040*/ 	.short	0x0001
        /*0042*/ 	.short	0x0008
        /*0044*/ 	.byte	0x00, 0xf5, 0x21, 0x00


	//----- nvinfo : EIATTR_KPARAM_INFO
	.align		4
.L_23:
        /*0048*/ 	.byte	0x04, 0x17
        /*004a*/ 	.short	(.L_25 - .L_24)
.L_24:
        /*004c*/ 	.word	0x00000000
        /*0050*/ 	.short	0x0000
        /*0052*/ 	.short	0x0000
        /*0054*/ 	.byte	0x00, 0xf5, 0x21, 0x00


	//----- nvinfo : EIATTR_SPARSE_MMA_MASK
	.align		4
.L_25:
        /*0058*/ 	.byte	0x03, 0x50
        /*005a*/ 	.short	0x0000


	//----- nvinfo : EIATTR_MAXREG_COUNT
	.align		4
        /*005c*/ 	.byte	0x03, 0x1b
        /*005e*/ 	.short	0x00ff


	//----- nvinfo : EIATTR_NUM_BARRIERS
	.align		4
        /*0060*/ 	.byte	0x02, 0x4c
        /*0062*/ 	.byte	0x01
	.zero		1


	//----- nvinfo : EIATTR_MERCURY_ISA_VERSION
	.align		4
        /*0064*/ 	.byte	0x03, 0x5f
        /*0066*/ 	.short	0x0101


	//----- nvinfo : EIATTR_VRC_CTA_INIT_COUNT
	.align		4
        /*0068*/ 	.byte	0x02, 0x4a
	.zero		1
	.zero		1


	//----- nvinfo : EIATTR_EXIT_INSTR_OFFSETS
	.align		4
        /*006c*/ 	.byte	0x04, 0x1c
        /*006e*/ 	.short	(.L_27 - .L_26)


	//   ....[0]....
.L_26:
        /*0070*/ 	.word	0x00000590


	//   ....[1]....
        /*0074*/ 	.word	0x000007f0


	//   ....[2]....
        /*0078*/ 	.word	0x000008d0


	//----- nvinfo : EIATTR_CRS_STACK_SIZE
	.align		4
.L_27:
        /*007c*/ 	.byte	0x04, 0x1e
        /*007e*/ 	.short	(.L_29 - .L_28)
.L_28:
        /*0080*/ 	.word	0x00000000


	//----- nvinfo : EIATTR_CBANK_PARAM_SIZE
	.align		4
.L_29:
        /*0084*/ 	.byte	0x03, 0x19
        /*0086*/ 	.short	0x0028


	//----- nvinfo : EIATTR_PARAM_CBANK
	.align		4
        /*0088*/ 	.byte	0x04, 0x0a
        /*008a*/ 	.short	(.L_31 - .L_30)
	.align		4
.L_30:
        /*008c*/ 	.word	index@(.nv.constant0._Z6getMinILj128EEvPfPiiS0_S1_)
        /*0090*/ 	.short	0x0380
        /*0092*/ 	.short	0x0028


	//----- nvinfo : EIATTR_SW_WAR
	.align		4
.L_31:
        /*0094*/ 	.byte	0x04, 0x36
        /*0096*/ 	.short	(.L_33 - .L_32)
.L_32:
        /*0098*/ 	.word	0x00000008
.L_33:


//--------------------- .nv.info._Z6updatePfiiiii --------------------------
	.section	.nv.info._Z6updatePfiiiii,"",@"SHT_CUDA_INFO"
	.sectionflags	@""
	.align	4


	//----- nvinfo : EIATTR_CUDA_API_VERSION
	.align		4
        /*0000*/ 	.byte	0x04, 0x37
        /*0002*/ 	.short	(.L_35 - .L_34)
.L_34:
        /*0004*/ 	.word	0x00000082


	//----- nvinfo : EIATTR_KPARAM_INFO
	.align		4
.L_35:
        /*0008*/ 	.byte	0x04, 0x17
        /*000a*/ 	.short	(.L_37 - .L_36)
.L_36:
        /*000c*/ 	.word	0x00000000
        /*0010*/ 	.short	0x0005
        /*0012*/ 	.short	0x0018
        /*0014*/ 	.byte	0x00, 0xf0, 0x11, 0x00


	//----- nvinfo : EIATTR_KPARAM_INFO
	.align		4
.L_37:
        /*0018*/ 	.byte	0x04, 0x17
        /*001a*/ 	.short	(.L_39 - .L_38)
.L_38:
        /*001c*/ 	.word	0x00000000
        /*0020*/ 	.short	0x0004
        /*0022*/ 	.short	0x0014
        /*0024*/ 	.byte	0x00, 0xf0, 0x11, 0x00


	//----- nvinfo : EIATTR_KPARAM_INFO
	.align		4
.L_39:
        /*0028*/ 	.byte	0x04, 0x17
        /*002a*/ 	.short	(.L_41 - .L_40)
.L_40:
        /*002c*/ 	.word	0x00000000
        /*0030*/ 	.short	0x0003
        /*0032*/ 	.short	0x0010
        /*0034*/ 	.byte	0x00, 0xf0, 0x11, 0x00


	//----- nvinfo : EIATTR_KPARAM_INFO
	.align		4
.L_41:
        /*0038*/ 	.byte	0x04, 0x17
        /*003a*/ 	.short	(.L_43 - .L_42)
.L_42:
        /*003c*/ 	.word	0x00000000
        /*0040*/ 	.short	0x0002
        /*0042*/ 	.short	0x000c
        /*0044*/ 	.byte	0x00, 0xf0, 0x11, 0x00


	//----- nvinfo : EIATTR_KPARAM_INFO
	.align		4
.L_43:
        /*0048*/ 	.byte	0x04, 0x17
        /*004a*/ 	.short	(.L_45 - .L_44)
.L_44:
        /*004c*/ 	.word	0x00000000
        /*0050*/ 	.short	0x0001
        /*0052*/ 	.short	0x0008
        /*0054*/ 	.byte	0x00, 0xf0, 0x11, 0x00


	//----- nvinfo : EIATTR_KPARAM_INFO
	.align		4
.L_45:
        /*0058*/ 	.byte	0x04, 0x17
        /*005a*/ 	.short	(.L_47 - .L_46)
.L_46:
        /*005c*/ 	.word	0x00000000
        /*0060*/ 	.short	0x0000
        /*0062*/ 	.short	0x0000
        /*0064*/ 	.byte	0x00, 0xf5, 0x21, 0x00


	//----- nvinfo : EIATTR_SPARSE_MMA_MASK
	.align		4
.L_47:
        /*0068*/ 	.byte	0x03, 0x50
        /*006a*/ 	.short	0x0000


	//----- nvinfo : EIATTR_MAXREG_COUNT
	.align		4
        /*006c*/ 	.byte	0x03, 0x1b
        /*006e*/ 	.short	0x00ff


	//----- nvinfo : EIATTR_MERCURY_ISA_VERSION
	.align		4
        /*0070*/ 	.byte	0x03, 0x5f
        /*0072*/ 	.short	0x0101


	//----- nvinfo : EIATTR_VRC_CTA_INIT_COUNT
	.align		4
        /*0074*/ 	.byte	0x02, 0x4a
	.zero		1
	.zero		1


	//----- nvinfo : EIATTR_EXIT_INSTR_OFFSETS
	.align		4
        /*0078*/ 	.byte	0x04, 0x1c
        /*007a*/ 	.short	(.L_49 - .L_48)


	//   ....[0]....
.L_48:
        /*007c*/ 	.word	0x00000070


	//   ....[1]....
        /*0080*/ 	.word	0x00000150


	//   ....[2]....
        /*0084*/ 	.word	0x000001c0


	//   ....[3]....
        /*0088*/ 	.word	0x00000410


	//----- nvinfo : EIATTR_CRS_STACK_SIZE
	.align		4
.L_49:
        /*008c*/ 	.byte	0x04, 0x1e
        /*008e*/ 	.short	(.L_51 - .L_50)
.L_50:
        /*0090*/ 	.word	0x00000000


	//----- nvinfo : EIATTR_CBANK_PARAM_SIZE
	.align		4
.L_51:
        /*0094*/ 	.byte	0x03, 0x19
        /*0096*/ 	.short	0x001c


	//----- nvinfo : EIATTR_PARAM_CBANK
	.align		4
        /*0098*/ 	.byte	0x04, 0x0a
        /*009a*/ 	.short	(.L_53 - .L_52)
	.align		4
.L_52:
        /*009c*/ 	.word	index@(.nv.constant0._Z6updatePfiiiii)
        /*00a0*/ 	.short	0x0380
        /*00a2*/ 	.short	0x001c


	//----- nvinfo : EIATTR_SW_WAR
	.align		4
.L_53:
        /*00a4*/ 	.byte	0x04, 0x36
        /*00a6*/ 	.short	(.L_55 - .L_54)
.L_54:
        /*00a8*/ 	.word	0x00000008
.L_55:


//--------------------- .nv.callgraph             --------------------------
	.section	.nv.callgraph,"",@"SHT_CUDA_CALLGRAPH"
	.align	4
	.sectionentsize	8
	.align		4
        /*0000*/ 	.word	0x00000000
	.align		4
        /*0004*/ 	.word	0xffffffff
	.align		4
        /*0008*/ 	.word	0x00000000
	.align		4
        /*000c*/ 	.word	0xfffffffe
	.align		4
        /*0010*/ 	.word	0x00000000
	.align		4
        /*0014*/ 	.word	0xfffffffd
	.align		4
        /*0018*/ 	.word	0x00000000
	.align		4
        /*001c*/ 	.word	0xfffffffc


//--------------------- .text._Z6getMinILj128EEvPfPiiS0_S1_ --------------------------
	.section	.text._Z6getMinILj128EEvPfPiiS0_S1_,"ax",@progbits
	.align	128
        .global         _Z6getMinILj128EEvPfPiiS0_S1_
        .type           _Z6getMinILj128EEvPfPiiS0_S1_,@function
        .size           _Z6getMinILj128EEvPfPiiS0_S1_,(.L_x_22 - _Z6getMinILj128EEvPfPiiS0_S1_)
        .other          _Z6getMinILj128EEvPfPiiS0_S1_,@"STO_CUDA_ENTRY STV_DEFAULT"
_Z6getMinILj128EEvPfPiiS0_S1_:
.text._Z6getMinILj128EEvPfPiiS0_S1_:
[----:B------:R-:W-:Y:S01]  /*0000*/  LDC R1, c[0x0][0x37c] ;  /* 0x0000df00ff017b82 */ /* 0x000fe20000000800 */
[----:B------:R-:W0:Y:S01]  /*0010*/  S2R R2, SR_CTAID.X ;  /* 0x0000000000027919 */ /* 0x000e220000002500 */
[----:B------:R-:W1:Y:S01]  /*0020*/  LDCU UR4, c[0x0][0x390] ;  /* 0x00007200ff0477ac */ /* 0x000e620008000800 */
[----:B------:R-:W-:Y:S01]  /*0030*/  BSSY.RECONVERGENT B0, `(.L_x_0) ;  /* 0x000003c000007945 */ /* 0x000fe20003800200 */
[----:B------:R-:W-:Y:S01]  /*0040*/  IMAD.MOV.U32 R9, RZ, RZ, 0x7f800000 ;  /* 0x7f800000ff097424 */ /* 0x000fe200078e00ff */
[----:B------:R-:W2:Y:S01]  /*0050*/  S2R R3, SR_TID.X ;  /* 0x0000000000037919 */ /* 0x000ea20000002100 */
[----:B------:R-:W3:Y:S01]  /*0060*/  LDCU.64 UR8, c[0x0][0x358] ;  /* 0x00006b00ff0877ac */ /* 0x000ee20008000a00 */
[----:B0-----:R-:W-:-:S05]  /*0070*/  IMAD.SHL.U32 R0, R2, 0x400, RZ ;  /* 0x0000040002007824 */ /* 0x001fca00078e00ff */
[----:B--2---:R-:W-:-:S04]  /*0080*/  LOP3.LUT R0, R0, R3, RZ, 0xfc, !PT ;  /* 0x0000000300007212 */ /* 0x004fc800078efcff */
[----:B-1----:R-:W-:-:S13]  /*0090*/  ISETP.GE.AND P0, PT, R0, UR4, PT ;  /* 0x0000000400007c0c */ /* 0x002fda000bf06270 */
[----:B---3--:R-:W-:Y:S05]  /*00a0*/  @P0 BRA `(.L_x_1) ;  /* 0x0000000000d00947 */ /* 0x008fea0003800000 */
[----:B------:R-:W0:Y:S01]  /*00b0*/  LDC.64 R4, c[0x0][0x380] ;  /* 0x0000e000ff047b82 */ /* 0x000e220000000a00 */
[C---:B------:R-:W-:Y:S02]  /*00c0*/  VIADD R19, R0.reuse, 0x80 ;  /* 0x0000008000137836 */ /* 0x040fe40000000000 */
[C---:B------:R-:W-:Y:S02]  /*00d0*/  VIADD R21, R0.reuse, 0x100 ;  /* 0x0000010000157836 */ /* 0x040fe40000000000 */
[----:B------:R-:W-:Y:S01]  /*00e0*/  IMAD.MOV.U32 R10, RZ, RZ, 0x7f800000 ;  /* 0x7f800000ff0a7424 */ /* 0x000fe200078e00ff */
[----:B------:R-:W-:Y:S01]  /*00f0*/  ISETP.GE.AND P0, PT, R19, UR4, PT ;  /* 0x0000000413007c0c */ /* 0x000fe2000bf06270 */
[C---:B------:R-:W-:Y:S01]  /*0100*/  VIADD R23, R0.reuse, 0x180 ;  /* 0x0000018000177836 */ /* 0x040fe20000000000 */
[----:B------:R-:W-:Y:S01]  /*0110*/  ISETP.GE.AND P1, PT, R21, UR4, PT ;  /* 0x0000000415007c0c */ /* 0x000fe2000bf26270 */
[----:B------:R-:W-:Y:S02]  /*0120*/  IMAD.MOV.U32 R11, RZ, RZ, 0x7f800000 ;  /* 0x7f800000ff0b7424 */ /* 0x000fe400078e00ff */
[----:B------:R-:W-:-:S02]  /*0130*/  VIADD R25, R0, 0x200 ;  /* 0x0000020000197836 */ /* 0x000fc40000000000 */
[----:B0-----:R-:W-:-:S06]  /*0140*/  IMAD.WIDE R4, R0, 0x4, R4 ;  /* 0x0000000400047825 */ /* 0x001fcc00078e0204 */
[----:B------:R-:W2:Y:S01]  /*0150*/  @!P0 LDG.E R10, desc[UR8][R4.64+0x200] ;  /* 0x00020008040a8981 */ /* 0x000ea2000c1e1900 */
[----:B------:R-:W-:-:S03]  /*0160*/  ISETP.GE.AND P0, PT, R23, UR4, PT ;  /* 0x0000000417007c0c */ /* 0x000fc6000bf06270 */
[----:B------:R-:W2:Y:S01]  /*0170*/  LDG.E R17, desc[UR8][R4.64] ;  /* 0x0000000804117981 */ /* 0x000ea2000c1e1900 */
[----:B------:R-:W-:-:S03]  /*0180*/  IMAD.MOV.U32 R12, RZ, RZ, 0x7f800000 ;  /* 0x7f800000ff0c7424 */ /* 0x000fc600078e00ff */
[----:B------:R-:W3:Y:S01]  /*0190*/  @!P1 LDG.E R11, desc[UR8][R4.64+0x400] ;  /* 0x00040008040b9981 */ /* 0x000ee2000c1e1900 */
[----:B------:R-:W-:Y:S01]  /*01a0*/  ISETP.GE.AND P1, PT, R25, UR4, PT ;  /* 0x0000000419007c0c */ /* 0x000fe2000bf26270 */
[C---:B------:R-:W-:Y:S02]  /*01b0*/  VIADD R9, R0.reuse, 0x280 ;  /* 0x0000028000097836 */ /* 0x040fe40000000000 */
[----:B------:R-:W-:Y:S02]  /*01c0*/  IMAD.MOV.U32 R13, RZ, RZ, 0x7f800000 ;  /* 0x7f800000ff0d7424 */ /* 0x000fe400078e00ff */
[----:B------:R-:W4:Y:S01]  /*01d0*/  @!P0 LDG.E R12, desc[UR8][R4.64+0x600] ;  /* 0x00060008040c8981 */ /* 0x000f22000c1e1900 */
[----:B------:R-:W-:Y:S01]  /*01e0*/  ISETP.GE.AND P0, PT, R9, UR4, PT ;  /* 0x0000000409007c0c */ /* 0x000fe2000bf06270 */
[----:B------:R-:W-:Y:S02]  /*01f0*/  VIADD R8, R0, 0x300 ;  /* 0x0000030000087836 */ /* 0x000fe40000000000 */
[----:B------:R-:W-:-:S04]  /*0200*/  IMAD.MOV.U32 R14, RZ, RZ, 0x7f800000 ;  /* 0x7f800000ff0e7424 */ /* 0x000fc800078e00ff */
[----:B------:R-:W5:Y:S01]  /*0210*/  @!P1 LDG.E R13, desc[UR8][R4.64+0x800] ;  /* 0x00080008040d9981 */ /* 0x000f62000c1e1900 */
[----:B------:R-:W-:Y:S01]  /*0220*/  ISETP.GE.AND P1, PT, R8, UR4, PT ;  /* 0x0000000408007c0c */ /* 0x000fe2000bf26270 */
[----:B------:R-:W-:Y:S02]  /*0230*/  VIADD R6, R0, 0x380 ;  /* 0x0000038000067836 */ /* 0x000fe40000000000 */
[----:B------:R-:W-:Y:S02]  /*0240*/  IMAD.MOV.U32 R15, RZ, RZ, 0x7f800000 ;  /* 0x7f800000ff0f7424 */ /* 0x000fe400078e00ff */
[----:B------:R-:W5:Y:S01]  /*0250*/  @!P0 LDG.E R14, desc[UR8][R4.64+0xa00] ;  /* 0x000a0008040e8981 */ /* 0x000f62000c1e1900 */
[----:B------:R-:W-:Y:S01]  /*0260*/  ISETP.GE.AND P0, PT, R6, UR4, PT ;  /* 0x0000000406007c0c */ /* 0x000fe2000bf06270 */
[----:B------:R-:W-:-:S06]  /*0270*/  IMAD.MOV.U32 R7, RZ, RZ, 0x7f800000 ;  /* 0x7f800000ff077424 */ /* 0x000fcc00078e00ff */
[----:B------:R-:W5:Y:S06]  /*0280*/  @!P1 LDG.E R15, desc[UR8][R4.64+0xc00] ;  /* 0x000c0008040f9981 */ /* 0x000f6c000c1e1900 */
[----:B------:R0:W5:Y:S01]  /*0290*/  @!P0 LDG.E R7, desc[UR8][R4.64+0xe00] ;  /* 0x000e000804078981 */ /* 0x000162000c1e1900 */
[----:B--2---:R-:W-:-:S04]  /*02a0*/  FSETP.GEU.AND P3, PT, R10, R17, PT ;  /* 0x000000110a00720b */ /* 0x004fc80003f6e000 */
[----:B------:R-:W-:Y:S02]  /*02b0*/  FSEL R10, R10, R17, !P3 ;  /* 0x000000110a0a7208 */ /* 0x000fe40005800000 */
[----:B------:R-:W-:Y:S02]  /*02c0*/  SEL R0, R19, R0, !P3 ;  /* 0x0000000013007207 */ /* 0x000fe40005800000 */
[----:B---3--:R-:W-:-:S04]  /*02d0*/  FSETP.GEU.AND P0, PT, R11, R10, PT ;  /* 0x0000000a0b00720b */ /* 0x008fc80003f0e000 */
[----:B------:R-:W-:Y:S02]  /*02e0*/  FSEL R11, R11, R10, !P0 ;  /* 0x0000000a0b0b7208 */ /* 0x000fe40004000000 */
[----:B------:R-:W-:Y:S02]  /*02f0*/  SEL R0, R21, R0, !P0 ;  /* 0x0000000015007207 */ /* 0x000fe40004000000 */
[----:B----4-:R-:W-:-:S04]  /*0300*/  FSETP.GEU.AND P1, PT, R12, R11, PT ;  /* 0x0000000b0c00720b */ /* 0x010fc80003f2e000 */
[----:B------:R-:W-:Y:S02]  /*0310*/  FSEL R12, R12, R11, !P1 ;  /* 0x0000000b0c0c7208 */ /* 0x000fe40004800000 */
[----:B------:R-:W-:Y:S02]  /*0320*/  SEL R0, R23, R0, !P1 ;  /* 0x0000000017007207 */ /* 0x000fe40004800000 */
[----:B-----5:R-:W-:-:S04]  /*0330*/  FSETP.GEU.AND P2, PT, R13, R12, PT ;  /* 0x0000000c0d00720b */ /* 0x020fc80003f4e000 */
[----:B------:R-:W-:Y:S02]  /*0340*/  FSEL R13, R13, R12, !P2 ;  /* 0x0000000c0d0d7208 */ /* 0x000fe40005000000 */
[----:B------:R-:W-:Y:S02]  /*0350*/  SEL R0, R25, R0, !P2 ;  /* 0x0000000019007207 */ /* 0x000fe40005000000 */
[----:B------:R-:W-:-:S04]  /*0360*/  FSETP.GEU.AND P3, PT, R14, R13, PT ;  /* 0x0000000d0e00720b */ /* 0x000fc80003f6e000 */
[----:B------:R-:W-:Y:S02]  /*0370*/  FSEL R14, R14, R13, !P3 ;  /* 0x0000000d0e0e7208 */ /* 0x000fe40005800000 */
[----:B------:R-:W-:Y:S02]  /*0380*/  SEL R9, R9, R0, !P3 ;  /* 0x0000000009097207 */ /* 0x000fe40005800000 */
[----:B------:R-:W-:-:S04]  /*0390*/  FSETP.GEU.AND P0, PT, R15, R14, PT ;  /* 0x0000000e0f00720b */ /* 0x000fc80003f0e000 */
[----:B------:R-:W-:Y:S02]  /*03a0*/  FSEL R14, R15, R14, !P0 ;  /* 0x0000000e0f0e7208 */ /* 0x000fe40004000000 */
[----:B0-----:R-:W-:Y:S02]  /*03b0*/  SEL R5, R8, R9, !P0 ;  /* 0x0000000908057207 */ /* 0x001fe40004000000 */
[----:B------:R-:W-:-:S04]  /*03c0*/  FSETP.GEU.AND P1, PT, R7, R14, PT ;  /* 0x0000000e0700720b */ /* 0x000fc80003f2e000 */
[----:B------:R-:W-:Y:S02]  /*03d0*/  FSEL R9, R7, R14, !P1 ;  /* 0x0000000e07097208 */ /* 0x000fe40004800000 */
[----:B------:R-:W-:-:S07]  /*03e0*/  SEL R0, R6, R5, !P1 ;  /* 0x0000000506007207 */ /* 0x000fce0004800000 */
.L_x_1:
[----:B------:R-:W-:Y:S05]  /*03f0*/  BSYNC.RECONVERGENT B0 ;  /* 0x0000000000007941 */ /* 0x000fea0003800200 */
.L_x_0:
[----:B------:R-:W0:Y:S01]  /*0400*/  S2UR UR6, SR_CgaCtaId ;  /* 0x00000000000679c3 */ /* 0x000e220000008800 */
[----:B------:R-:W-:Y:S01]  /*0410*/  UMOV UR4, 0x400 ;  /* 0x0000040000047882 */ /* 0x000fe20000000000 */
[C---:B------:R-:W-:Y:S01]  /*0420*/  ISETP.GT.U32.AND P0, PT, R3.reuse, 0x3f, PT ;  /* 0x0000003f0300780c */ /* 0x040fe20003f04070 */
[----:B------:R-:W-:Y:S01]  /*0430*/  UIADD3 UR5, UPT, UPT, UR4, 0x200, URZ ;  /* 0x0000020004057890 */ /* 0x000fe2000fffe0ff */
[----:B------:R-:W-:Y:S01]  /*0440*/  BSSY.RECONVERGENT B0, `(.L_x_2) ;  /* 0x0000013000007945 */ /* 0x000fe20003800200 */
[----:B------:R-:W-:Y:S01]  /*0450*/  ISETP.GT.U32.AND P1, PT, R3, 0x1f, PT ;  /* 0x0000001f0300780c */ /* 0x000fe20003f24070 */
[----:B0-----:R-:W-:Y:S02]  /*0460*/  ULEA UR4, UR6, UR4, 0x18 ;  /* 0x0000000406047291 */ /* 0x001fe4000f8ec0ff */
[----:B------:R-:W-:-:S04]  /*0470*/  ULEA UR5, UR6, UR5, 0x18 ;  /* 0x0000000506057291 */ /* 0x000fc8000f8ec0ff */
[C---:B------:R-:W-:Y:S02]  /*0480*/  LEA R4, R3.reuse, UR4, 0x2 ;  /* 0x0000000403047c11 */ /* 0x040fe4000f8e10ff */
[----:B------:R-:W-:-:S03]  /*0490*/  LEA R5, R3, UR5, 0x2 ;  /* 0x0000000503057c11 */ /* 0x000fc6000f8e10ff */
[----:B------:R0:W-:Y:S04]  /*04a0*/  STS [R4], R9 ;  /* 0x0000000904007388 */ /* 0x0001e80000000800 */
[----:B------:R0:W-:Y:S01]  /*04b0*/  STS [R5], R0 ;  /* 0x0000000005007388 */ /* 0x0001e20000000800 */
[----:B------:R-:W-:Y:S08]  /*04c0*/  BAR.SYNC.DEFER_BLOCKING 0x0 ;  /* 0x0000000000007b1d */ /* 0x000ff00000010000 */
[----:B------:R-:W-:Y:S08]  /*04d0*/  BAR.SYNC.DEFER_BLOCKING 0x0 ;  /* 0x0000000000007b1d */ /* 0x000ff00000010000 */
[----:B------:R-:W-:Y:S08]  /*04e0*/  BAR.SYNC.DEFER_BLOCKING 0x0 ;  /* 0x0000000000007b1d */ /* 0x000ff00000010000 */
[----:B------:R-:W-:Y:S06]  /*04f0*/  BAR.SYNC.DEFER_BLOCKING 0x0 ;  /* 0x0000000000007b1d */ /* 0x000fec0000010000 */
[----:B0-----:R-:W-:Y:S05]  /*0500*/  @P0 BRA `(.L_x_3) ;  /* 0x0000000000180947 */ /* 0x001fea0003800000 */
[----:B------:R-:W0:Y:S02]  /*0510*/  LDS R6, [R4+0x100] ;  /* 0x0001000004067984 */ /* 0x000e240000000800 */
[----:B0-----:R-:W-:-:S13]  /*0520*/  FSETP.GEU.AND P0, PT, R6, R9, PT ;  /* 0x000000090600720b */ /* 0x001fda0003f0e000 */
[----:B------:R-:W-:Y:S01]  /*0530*/  @!P0 STS [R4], R6 ;  /* 0x0000000604008388 */ /* 0x000fe20000000800 */
[----:B------:R-:W-:-:S03]  /*0540*/  @!P0 IMAD.MOV.U32 R9, RZ, RZ, R6 ;  /* 0x000000ffff098224 */ /* 0x000fc600078e0006 */
[----:B------:R-:W0:Y:S04]  /*0550*/  @!P0 LDS R0, [R5+0x100] ;  /* 0x0001000005008984 */ /* 0x000e280000000800 */
[----:B0-----:R0:W-:Y:S02]  /*0560*/  @!P0 STS [R5], R0 ;  /* 0x0000000005008388 */ /* 0x0011e40000000800 */
.L_x_3:
[----:B------:R-:W-:Y:S05]  /*0570*/  BSYNC.RECONVERGENT B0 ;  /* 0x0000000000007941 */ /* 0x000fea0003800200 */
.L_x_2:
[----:B------:R-:W-:Y:S06]  /*0580*/  BAR.SYNC.DEFER_BLOCKING 0x0 ;  /* 0x0000000000007b1d */ /* 0x000fec0000010000 */
[----:B------:R-:W-:Y:S05]  /*0590*/  @P1 EXIT ;  /* 0x000000000000194d */ /* 0x000fea0003800000 */
[----:B------:R-:W1:Y:S01]  /*05a0*/  LDS R6, [R4+0x80] ;  /* 0x0000800004067984 */ /* 0x000e620000000800 */
[----:B------:R-:W-:Y:S02]  /*05b0*/  ISETP.NE.AND P1, PT, R3, RZ, PT ;  /* 0x000000ff0300720c */ /* 0x000fe40003f25270 */
[----:B-1----:R-:W-:-:S13]  /*05c0*/  FSETP.GEU.AND P0, PT, R6, R9, PT ;  /* 0x000000090600720b */ /* 0x002fda0003f0e000 */
[----:B------:R-:W1:Y:S04]  /*05d0*/  @!P0 LDS R9, [R4+0x80] ;  /* 0x0000800004098984 */ /* 0x000e680000000800 */
[----:B-1----:R-:W-:Y:S04]  /*05e0*/  @!P0 STS [R4], R9 ;  /* 0x0000000904008388 */ /* 0x002fe80000000800 */
[----:B0-----:R-:W0:Y:S04]  /*05f0*/  @!P0 LDS R0, [R5+0x80] ;  /* 0x0000800005008984 */ /* 0x001e280000000800 */
[----:B0-----:R-:W-:Y:S04]  /*0600*/  @!P0 STS [R5], R0 ;  /* 0x0000000005008388 */ /* 0x001fe80000000800 */
[----:B------:R-:W0:Y:S02]  /*0610*/  LDS R6, [R4+0x40] ;  /* 0x0000400004067984 */ /* 0x000e240000000800 */
[----:B0-----:R-:W-:-:S13]  /*0620*/  FSETP.GEU.AND P0, PT, R6, R9, PT ;  /* 0x000000090600720b */ /* 0x001fda0003f0e000 */
[----:B------:R-:W0:Y:S04]  /*0630*/  @!P0 LDS R9, [R4+0x40] ;  /* 0x0000400004098984 */ /* 0x000e280000000800 */
[----:B0-----:R-:W-:Y:S04]  /*0640*/  @!P0 STS [R4], R9 ;  /* 0x0000000904008388 */ /* 0x001fe80000000800 */
[----:B------:R-:W0:Y:S04]  /*0650*/  @!P0 LDS R0, [R5+0x40] ;  /* 0x0000400005008984 */ /* 0x000e280000000800 */
        /* <DEDUP_REMOVED lines=24> */
[----:B0-----:R0:W-:Y:S01]  /*07e0*/  @!P0 STS [R5], R0 ;  /* 0x0000000005008388 */ /* 0x0011e20000000800 */
[----:B------:R-:W-:Y:S05]  /*07f0*/  @P1 EXIT ;  /* 0x000000000000194d */ /* 0x000fea0003800000 */
[----:B0-----:R-:W0:Y:S01]  /*0800*/  LDC.64 R4, c[0x0][0x398] ;  /* 0x0000e600ff047b82 */ /* 0x001e220000000a00 */
[----:B------:R-:W1:Y:S07]  /*0810*/  LDCU.64 UR4, c[0x0][0x388] ;  /* 0x00007100ff0477ac */ /* 0x000e6e0008000a00 */
[----:B------:R-:W2:Y:S01]  /*0820*/  LDC.64 R6, c[0x0][0x3a0] ;  /* 0x0000e800ff067b82 */ /* 0x000ea20000000a00 */
[----:B-1----:R-:W-:-:S04]  /*0830*/  UISETP.NE.U32.AND UP0, UPT, UR4, URZ, UPT ;  /* 0x000000ff0400728c */ /* 0x002fc8000bf05070 */
[----:B------:R-:W-:Y:S01]  /*0840*/  UISETP.NE.AND.EX UP0, UPT, UR5, URZ, UPT, UP0 ;  /* 0x000000ff0500728c */ /* 0x000fe2000bf05300 */
[----:B0-----:R-:W-:-:S05]  /*0850*/  IMAD.WIDE.U32 R4, R2, 0x4, R4 ;  /* 0x0000000402047825 */ /* 0x001fca00078e0004 */
[----:B------:R0:W-:Y:S01]  /*0860*/  STG.E desc[UR8][R4.64], R9 ;  /* 0x0000000904007986 */ /* 0x0001e2000c101908 */
[----:B--2---:R-:W-:Y:S02]  /*0870*/  IMAD.WIDE.U32 R6, R2, 0x4, R6 ;  /* 0x0000000402067825 */ /* 0x004fe400078e0006 */
[----:B------:R-:W-:Y:S05]  /*0880*/  BRA.U !UP0, `(.L_x_4) ;  /* 0x00000001080c7547 */ /* 0x000fea000b800000 */
[----:B------:R-:W1:Y:S02]  /*0890*/  LDC.64 R2, c[0x0][0x388] ;  /* 0x0000e200ff027b82 */ /* 0x000e640000000a00 */
[----:B-1----:R-:W-:-:S05]  /*08a0*/  IMAD.WIDE R2, R0, 0x4, R2 ;  /* 0x0000000400027825 */ /* 0x002fca00078e0202 */
[----:B------:R1:W5:Y:S02]  /*08b0*/  LDG.E R0, desc[UR8][R2.64] ;  /* 0x0000000802007981 */ /* 0x000364000c1e1900 */
.L_x_4:
[----:B-----5:R-:W-:Y:S01]  /*08c0*/  STG.E desc[UR8][R6.64], R0 ;  /* 0x0000000006007986 */ /* 0x020fe2000c101908 */
[----:B------:R-:W-:Y:S05]  /*08d0*/  EXIT ;  /* 0x000000000000794d */ /* 0x000fea0003800000 */
.L_x_5:
[----:B------:R-:W-:-:S00]  /*08e0*/  BRA `(.L_x_5) ;  /* 0xfffffffc00fc7947 */ /* 0x000fc0000383ffff */
[----:B------:R-:W-:-:S00]  /*08f0*/  NOP ;  /* 0x0000000000007918 */ /* 0x000fc00000000000 */
        /* <DEDUP_REMOVED lines=8> */
.L_x_22:


//--------------------- .text._Z6updatePfiiiii    --------------------------
	.section	.text._Z6updatePfiiiii,"ax",@progbits
	.align	128
        .global         _Z6updatePfiiiii
        .type           _Z6updatePfiiiii,@function
        .size           _Z6updatePfiiiii,(.L_x_21 - _Z6updatePfiiiii)
        .other          _Z6updatePfiiiii,@"STO_CUDA_ENTRY STV_DEFAULT"
_Z6updatePfiiiii:
.text._Z6updatePfiiiii:
[----:B------:R-:W-:Y:S01]  /*0000*/  LDC R1, c[0x0][0x37c] ;  /* 0x0000df00ff017b82 */ /* 0x000fe20000000800 */
[----:B------:R-:W0:Y:S01]  /*0010*/  S2R R9, SR_TID.X ;  /* 0x0000000000097919 */ /* 0x000e220000002100 */
[----:B------:R-:W0:Y:S01]  /*0020*/  LDCU UR4, c[0x0][0x360] ;  /* 0x00006c00ff0477ac */ /* 0x000e220008000800 */
[----:B------:R-:W0:Y:S01]  /*0030*/  S2R R0, SR_CTAID.X ;  /* 0x0000000000007919 */ /* 0x000e220000002500 */
[----:B------:R-:W1:Y:S01]  /*0040*/  LDCU UR5, c[0x0][0x388] ;  /* 0x00007100ff0577ac */ /* 0x000e620008000800 */
[----:B0-----:R-:W-:-:S05]  /*0050*/  IMAD R9, R0, UR4, R9 ;  /* 0x0000000400097c24 */ /* 0x001fca000f8e0209 */
[----:B-1----:R-:W-:-:S13]  /*0060*/  ISETP.GE.AND P0, PT, R9, UR5, PT ;  /* 0x0000000509007c0c */ /* 0x002fda000bf06270 */
[----:B------:R-:W-:Y:S05]  /*0070*/  @P0 EXIT ;  /* 0x000000000000094d */ /* 0x000fea0003800000 */
[----:B------:R-:W0:Y:S01]  /*0080*/  LDC R2, c[0x0][0x390] ;  /* 0x0000e400ff027b82 */ /* 0x000e220000000800 */
[----:B------:R-:W1:Y:S01]  /*0090*/  LDCU.64 UR6, c[0x0][0x358] ;  /* 0x00006b00ff0677ac */ /* 0x000e620008000a00 */
[----:B0-----:R-:W-:-:S13]  /*00a0*/  ISETP.NE.AND P0, PT, R9, R2, PT ;  /* 0x000000020900720c */ /* 0x001fda0003f05270 */
[----:B-1----:R-:W-:Y:S05]  /*00b0*/  @P0 BRA `(.L_x_6) ;  /* 0x0000000000280947 */ /* 0x002fea0003800000 */
[----:B------:R-:W0:Y:S01]  /*00c0*/  LDC R7, c[0x0][0x38c] ;  /* 0x0000e300ff077b82 */ /* 0x000e220000000800 */
[----:B------:R-:W-:-:S07]  /*00d0*/  IMAD.MOV.U32 R9, RZ, RZ, 0x7f800000 ;  /* 0x7f800000ff097424 */ /* 0x000fce00078e00ff */
[----:B------:R-:W1:Y:S01]  /*00e0*/  LDC.64 R4, c[0x0][0x380] ;  /* 0x0000e000ff047b82 */ /* 0x000e620000000a00 */
[----:B0-----:R-:W-:Y:S02]  /*00f0*/  IMAD R3, R7, UR5, R2 ;  /* 0x0000000507037c24 */ /* 0x001fe4000f8e0202 */
[----:B------:R-:W-:Y:S02]  /*0100*/  IMAD R7, R2, UR5, R7 ;  /* 0x0000000502077c24 */ /* 0x000fe4000f8e0207 */
[----:B-1----:R-:W-:-:S04]  /*0110*/  IMAD.WIDE R2, R3, 0x4, R4 ;  /* 0x0000000403027825 */ /* 0x002fc800078e0204 */
[----:B------:R-:W-:Y:S01]  /*0120*/  IMAD.WIDE R4, R7, 0x4, R4 ;  /* 0x0000000407047825 */ /* 0x000fe200078e0204 */
[----:B------:R-:W-:Y:S04]  /*0130*/  STG.E desc[UR6][R2.64], R9 ;  /* 0x0000000902007986 */ /* 0x000fe8000c101906 */
[----:B------:R-:W-:Y:S01]  /*0140*/  STG.E desc[UR6][R4.64], R9 ;  /* 0x0000000904007986 */ /* 0x000fe2000c101906 */
[----:B------:R-:W-:Y:S05]  /*0150*/  EXIT ;  /* 0x000000000000794d */ /* 0x000fea0003800000 */
.L_x_6:
[----:B------:R-:W0:Y:S08]  /*0160*/  LDC R0, c[0x0][0x38c] ;  /* 0x0000e300ff007b82 */ /* 0x000e300000000800 */
[----:B------:R-:W1:Y:S01]  /*0170*/  LDC.64 R6, c[0x0][0x380] ;  /* 0x0000e000ff067b82 */ /* 0x000e620000000a00 */
[----:B0-----:R-:W-:-:S04]  /*0180*/  IMAD R5, R0, UR5, R9 ;  /* 0x0000000500057c24 */ /* 0x001fc8000f8e0209 */
[----:B-1----:R-:W-:-:S05]  /*0190*/  IMAD.WIDE R4, R5, 0x4, R6 ;  /* 0x0000000405047825 */ /* 0x002fca00078e0206 */
[----:B------:R-:W2:Y:S02]  /*01a0*/  LDG.E R0, desc[UR6][R4.64] ;  /* 0x0000000604007981 */ /* 0x000ea4000c1e1900 */
[----:B--2---:R-:W-:-:S13]  /*01b0*/  FSETP.NEU.AND P0, PT, |R0|, +INF , PT ;  /* 0x7f8000000000780b */ /* 0x004fda0003f0d200 */
[----:B------:R-:W-:Y:S05]  /*01c0*/  @!P0 EXIT ;  /* 0x000000000000894d */ /* 0x000fea0003800000 */
[----:B------:R-:W-:Y:S01]  /*01d0*/  IMAD R3, R2, UR5, R9 ;  /* 0x0000000502037c24 */ /* 0x000fe2000f8e0209 */
[----:B------:R-:W0:Y:S03]  /*01e0*/  LDCU UR8, c[0x0][0x398] ;  /* 0x00007300ff0877ac */ /* 0x000e260008000800 */
[----:B------:R-:W-:Y:S01]  /*01f0*/  IMAD.WIDE R6, R3, 0x4, R6 ;  /* 0x0000000403067825 */ /* 0x000fe200078e0206 */
[----:B------:R-:W1:Y:S04]  /*0200*/  LDCU UR9, c[0x0][0x394] ;  /* 0x00007280ff0977ac */ /* 0x000e680008000800 */
[----:B------:R-:W2:Y:S01]  /*0210*/  LDG.E R2, desc[UR6][R6.64] ;  /* 0x0000000606027981 */ /* 0x000ea2000c1e1900 */
[----:B------:R-:W-:Y:S01]  /*0220*/  BSSY.RECONVERGENT B0, `(.L_x_7) ;  /* 0x0000012000007945 */ /* 0x000fe20003800200 */
[----:B0-----:R-:W-:Y:S01]  /*0230*/  I2FP.F32.S32 R11, UR8 ;  /* 0x00000008000b7c45 */ /* 0x001fe20008201400 */
[----:B-1----:R-:W-:-:S02]  /*0240*/  UIADD3 UR4, UPT, UPT, UR8, UR9, URZ ;  /* 0x0000000908047290 */ /* 0x002fc4000fffe0ff */
[----:B------:R-:W-:-:S04]  /*0250*/  I2FP.F32.S32 R3, UR9 ;  /* 0x0000000900037c45 */ /* 0x000fc80008201400 */
[----:B------:R-:W-:-:S04]  /*0260*/  I2FP.F32.S32 R13, UR4 ;  /* 0x00000004000d7c45 */ /* 0x000fc80008201400 */
[----:B------:R-:W0:Y:S02]  /*0270*/  MUFU.RCP R8, R13 ;  /* 0x0000000d00087308 */ /* 0x000e240000001000 */
[----:B0-----:R-:W-:-:S04]  /*0280*/  FFMA R15, -R13, R8, 1 ;  /* 0x3f8000000d0f7423 */ /* 0x001fc80000000108 */
[----:B------:R-:W-:Y:S01]  /*0290*/  FFMA R15, R8, R15, R8 ;  /* 0x0000000f080f7223 */ /* 0x000fe20000000008 */
[----:B--2---:R-:W-:-:S04]  /*02a0*/  FMUL R11, R2, R11 ;  /* 0x0000000b020b7220 */ /* 0x004fc80000400000 */
[----:B------:R-:W-:-:S04]  /*02b0*/  FFMA R0, R0, R3, R11 ;  /* 0x0000000300007223 */ /* 0x000fc8000000000b */
[----:B------:R-:W0:Y:S01]  /*02c0*/  FCHK P0, R0, R13 ;  /* 0x0000000d00007302 */ /* 0x000e220000000000 */
[----:B------:R-:W-:-:S04]  /*02d0*/  FFMA R2, R0, R15, RZ ;  /* 0x0000000f00027223 */ /* 0x000fc800000000ff */
[----:B------:R-:W-:-:S04]  /*02e0*/  FFMA R3, -R13, R2, R0 ;  /* 0x000000020d037223 */ /* 0x000fc80000000100 */
[----:B------:R-:W-:Y:S01]  /*02f0*/  FFMA R15, R15, R3, R2 ;  /* 0x000000030f0f7223 */ /* 0x000fe20000000002 */
[----:B0-----:R-:W-:Y:S06]  /*0300*/  @!P0 BRA `(.L_x_8) ;  /* 0x00000000000c8947 */ /* 0x001fec0003800000 */
[----:B------:R-:W-:-:S07]  /*0310*/  MOV R2, 0x330 ;  /* 0x0000033000027802 */ /* 0x000fce0000000f00 */
[----:B------:R-:W-:Y:S05]  /*0320*/  CALL.REL.NOINC `($__internal_0_$__cuda_sm3x_div_rn_noftz_f32_slowpath) ;  /* 0x00000000003c7944 */ /* 0x000fea0003c00000 */
[----:B------:R-:W-:-:S07]  /*0330*/  IMAD.MOV.U32 R15, RZ, RZ, R0 ;  /* 0x000000ffff0f7224 */ /* 0x000fce00078e0000 */
.L_x_8:
[----:B------:R-:W-:Y:S05]  /*0340*/  BSYNC.RECONVERGENT B0 ;  /* 0x0000000000007941 */ /* 0x000fea0003800200 */
.L_x_7:
[----:B------:R-:W0:Y:S01]  /*0350*/  LDC.64 R2, c[0x0][0x388] ;  /* 0x0000e200ff027b82 */ /* 0x000e220000000a00 */
[----:B------:R-:W1:Y:S01]  /*0360*/  LDCU UR4, c[0x0][0x390] ;  /* 0x00007200ff0477ac */ /* 0x000e620008000800 */
[----:B------:R-:W-:Y:S01]  /*0370*/  IMAD.MOV.U32 R13, RZ, RZ, 0x7f800000 ;  /* 0x7f800000ff0d7424 */ /* 0x000fe200078e00ff */
[----:B------:R-:W-:Y:S04]  /*0380*/  STG.E desc[UR6][R4.64], R15 ;  /* 0x0000000f04007986 */ /* 0x000fe8000c101906 */
[----:B------:R-:W-:Y:S01]  /*0390*/  STG.E desc[UR6][R6.64], R13 ;  /* 0x0000000d06007986 */ /* 0x000fe2000c101906 */
[----:B------:R-:W2:Y:S01]  /*03a0*/  LDC.64 R10, c[0x0][0x380] ;  /* 0x0000e000ff0a7b82 */ /* 0x000ea20000000a00 */
[CC--:B0-----:R-:W-:Y:S02]  /*03b0*/  IMAD R3, R9.reuse, R2.reuse, R3 ;  /* 0x0000000209037224 */ /* 0x0c1fe400078e0203 */
[----:B-1----:R-:W-:-:S02]  /*03c0*/  IMAD R9, R9, R2, UR4 ;  /* 0x0000000409097e24 */ /* 0x002fc4000f8e0202 */
[----:B--2---:R-:W-:-:S04]  /*03d0*/  IMAD.WIDE R2, R3, 0x4, R10 ;  /* 0x0000000403027825 */ /* 0x004fc800078e020a */
[----:B------:R-:W-:Y:S01]  /*03e0*/  IMAD.WIDE R8, R9, 0x4, R10 ;  /* 0x0000000409087825 */ /* 0x000fe200078e020a */
[----:B------:R-:W-:Y:S04]  /*03f0*/  STG.E desc[UR6][R2.64], R15 ;  /* 0x0000000f02007986 */ /* 0x000fe8000c101906 */
[----:B------:R-:W-:Y:S01]  /*0400*/  STG.E desc[UR6][R8.64], R13 ;  /* 0x0000000d08007986 */ /* 0x000fe2000c101906 */
[----:B------:R-:W-:Y:S05]  /*0410*/  EXIT ;  /* 0x000000000000794d */ /* 0x000fea0003800000 */
        .weak           $__internal_0_$__cuda_sm3x_div_rn_noftz_f32_slowpath
        .type           $__internal_0_$__cuda_sm3x_div_rn_noftz_f32_slowpath,@function
        .size           $__internal_0_$__cuda_sm3x_div_rn_noftz_f32_slowpath,(.L_x_21 - $__internal_0_$__cuda_sm3x_div_rn_noftz_f32_slowpath)
$__internal_0_$__cuda_sm3x_div_rn_noftz_f32_slowpath:
[----:B------:R-:W-:Y:S01]  /*0420*/  SHF.R.U32.HI R10, RZ, 0x17, R13 ;  /* 0x00000017ff0a7819 */ /* 0x000fe2000001160d */
[----:B------:R-:W-:Y:S01]  /*0430*/  BSSY.RECONVERGENT B1, `(.L_x_9) ;  /* 0x0000064000017945 */ /* 0x000fe20003800200 */
[--C-:B------:R-:W-:Y:S01]  /*0440*/  SHF.R.U32.HI R3, RZ, 0x17, R0.reuse ;  /* 0x00000017ff037819 */ /* 0x100fe20000011600 */
[----:B------:R-:W-:Y:S01]  /*0450*/  IMAD.MOV.U32 R12, RZ, RZ, R0 ;  /* 0x000000ffff0c7224 */ /* 0x000fe200078e0000 */
[----:B------:R-:W-:Y:S02]  /*0460*/  LOP3.LUT R10, R10, 0xff, RZ, 0xc0, !PT ;  /* 0x000000ff0a0a7812 */ /* 0x000fe400078ec0ff */
[----:B------:R-:W-:-:S03]  /*0470*/  LOP3.LUT R11, R3, 0xff, RZ, 0xc0, !PT ;  /* 0x000000ff030b7812 */ /* 0x000fc600078ec0ff */
[----:B------:R-:W-:Y:S02]  /*0480*/  VIADD R15, R10, 0xffffffff ;  /* 0xffffffff0a0f7836 */ /* 0x000fe40000000000 */
[----:B------:R-:W-:-:S03]  /*0490*/  VIADD R14, R11, 0xffffffff ;  /* 0xffffffff0b0e7836 */ /* 0x000fc60000000000 */
[----:B------:R-:W-:-:S04]  /*04a0*/  ISETP.GT.U32.AND P0, PT, R15, 0xfd, PT ;  /* 0x000000fd0f00780c */ /* 0x000fc80003f04070 */
[----:B------:R-:W-:-:S13]  /*04b0*/  ISETP.GT.U32.OR P0, PT, R14, 0xfd, P0 ;  /* 0x000000fd0e00780c */ /* 0x000fda0000704470 */
[----:B------:R-:W-:Y:S01]  /*04c0*/  @!P0 IMAD.MOV.U32 R8, RZ, RZ, RZ ;  /* 0x000000ffff088224 */ /* 0x000fe200078e00ff */
[----:B------:R-:W-:Y:S06]  /*04d0*/  @!P0 BRA `(.L_x_10) ;  /* 0x0000000000608947 */ /* 0x000fec0003800000 */
[----:B------:R-:W-:Y:S01]  /*04e0*/  FSETP.GTU.FTZ.AND P0, PT, |R0|, +INF , PT ;  /* 0x7f8000000000780b */ /* 0x000fe20003f1c200 */
[----:B------:R-:W-:Y:S01]  /*04f0*/  IMAD.MOV.U32 R3, RZ, RZ, R13 ;  /* 0x000000ffff037224 */ /* 0x000fe200078e000d */
[----:B------:R-:W-:-:S04]  /*0500*/  FSETP.GTU.FTZ.AND P1, PT, |R13|, +INF , PT ;  /* 0x7f8000000d00780b */ /* 0x000fc80003f3c200 */
[----:B------:R-:W-:-:S13]  /*0510*/  PLOP3.LUT P0, PT, P0, P1, PT, 0xf8, 0x8f ;  /* 0x00000000008f781c */ /* 0x000fda0000703f70 */
[----:B------:R-:W-:Y:S05]  /*0520*/  @P0 BRA `(.L_x_11) ;  /* 0x00000004004c0947 */ /* 0x000fea0003800000 */
[----:B------:R-:W-:-:S13]  /*0530*/  LOP3.LUT P0, RZ, R13, 0x7fffffff, R12, 0xc8, !PT ;  /* 0x7fffffff0dff7812 */ /* 0x000fda000780c80c */
[----:B------:R-:W-:Y:S05]  /*0540*/  @!P0 BRA `(.L_x_12) ;  /* 0x00000004003c8947 */ /* 0x000fea0003800000 */
[C---:B------:R-:W-:Y:S02]  /*0550*/  FSETP.NEU.FTZ.AND P2, PT, |R0|.reuse, +INF , PT ;  /* 0x7f8000000000780b */ /* 0x040fe40003f5d200 */
[----:B------:R-:W-:Y:S02]  /*0560*/  FSETP.NEU.FTZ.AND P1, PT, |R3|, +INF , PT ;  /* 0x7f8000000300780b */ /* 0x000fe40003f3d200 */
[----:B------:R-:W-:-:S11]  /*0570*/  FSETP.NEU.FTZ.AND P0, PT, |R0|, +INF , PT ;  /* 0x7f8000000000780b */ /* 0x000fd60003f1d200 */
[----:B------:R-:W-:Y:S05]  /*0580*/  @!P1 BRA !P2, `(.L_x_12) ;  /* 0x00000004002c9947 */ /* 0x000fea0005000000 */
[----:B------:R-:W-:-:S04]  /*0590*/  LOP3.LUT P2, RZ, R12, 0x7fffffff, RZ, 0xc0, !PT ;  /* 0x7fffffff0cff7812 */ /* 0x000fc8000784c0ff */
[----:B------:R-:W-:-:S13]  /*05a0*/  PLOP3.LUT P1, PT, P1, P2, PT, 0x2f, 0xf2 ;  /* 0x0000000000f2781c */ /* 0x000fda0000f24577 */
[----:B------:R-:W-:Y:S05]  /*05b0*/  @P1 BRA `(.L_x_13) ;  /* 0x0000000400181947 */ /* 0x000fea0003800000 */
[----:B------:R-:W-:-:S04]  /*05c0*/  LOP3.LUT P1, RZ, R13, 0x7fffffff, RZ, 0xc0, !PT ;  /* 0x7fffffff0dff7812 */ /* 0x000fc8000782c0ff */
[----:B------:R-:W-:-:S13]  /*05d0*/  PLOP3.LUT P0, PT, P0, P1, PT, 0x2f, 0xf2 ;  /* 0x0000000000f2781c */ /* 0x000fda0000702577 */
[----:B------:R-:W-:Y:S05]  /*05e0*/  @P0 BRA `(.L_x_14) ;  /* 0x0000000400000947 */ /* 0x000fea0003800000 */
[----:B------:R-:W-:Y:S02]  /*05f0*/  ISETP.GE.AND P0, PT, R14, RZ, PT ;  /* 0x000000ff0e00720c */ /* 0x000fe40003f06270 */
[----:B------:R-:W-:-:S11]  /*0600*/  ISETP.GE.AND P1, PT, R15, RZ, PT ;  /* 0x000000ff0f00720c */ /* 0x000fd60003f26270 */
[----:B------:R-:W-:Y:S02]  /*0610*/  @P0 IMAD.MOV.U32 R8, RZ, RZ, RZ ;  /* 0x000000ffff080224 */ /* 0x000fe400078e00ff */
[----:B------:R-:W-:Y:S01]  /*0620*/  @!P0 FFMA R12, R0, 1.84467440737095516160e+19, RZ ;  /* 0x5f800000000c8823 */ /* 0x000fe200000000ff */
[----:B------:R-:W-:Y:S02]  /*0630*/  @!P0 IMAD.MOV.U32 R8, RZ, RZ, -0x40 ;  /* 0xffffffc0ff088424 */ /* 0x000fe400078e00ff */
[----:B------:R-:W-:-:S03]  /*0640*/  @!P1 FFMA R13, R3, 1.84467440737095516160e+19, RZ ;  /* 0x5f800000030d9823 */ /* 0x000fc600000000ff */
[----:B------:R-:W-:-:S07]  /*0650*/  @!P1 IADD3 R8, PT, PT, R8, 0x40, RZ ;  /* 0x0000004008089810 */ /* 0x000fce0007ffe0ff */
.L_x_10:
[----:B------:R-:W-:Y:S01]  /*0660*/  LEA R0, R10, 0xc0800000, 0x17 ;  /* 0xc08000000a007811 */ /* 0x000fe200078eb8ff */
[----:B------:R-:W-:Y:S01]  /*0670*/  VIADD R11, R11, 0xffffff81 ;  /* 0xffffff810b0b7836 */ /* 0x000fe20000000000 */
[----:B------:R-:W-:Y:S03]  /*0680*/  BSSY.RECONVERGENT B2, `(.L_x_15) ;  /* 0x0000035000027945 */ /* 0x000fe60003800200 */
[----:B------:R-:W-:Y:S02]  /*0690*/  IMAD.IADD R13, R13, 0x1, -R0 ;  /* 0x000000010d0d7824 */ /* 0x000fe400078e0a00 */
[C---:B------:R-:W-:Y:S01]  /*06a0*/  IMAD R0, R11.reuse, -0x800000, R12 ;  /* 0xff8000000b007824 */ /* 0x040fe200078e020c */
[----:B------:R-:W-:Y:S01]  /*06b0*/  IADD3 R11, PT, PT, R11, 0x7f, -R10 ;  /* 0x0000007f0b0b7810 */ /* 0x000fe20007ffe80a */
[----:B------:R-:W0:Y:S01]  /*06c0*/  MUFU.RCP R3, R13 ;  /* 0x0000000d00037308 */ /* 0x000e220000001000 */
[----:B------:R-:W-:-:S03]  /*06d0*/  FADD.FTZ R15, -R13, -RZ ;  /* 0x800000ff0d0f7221 */ /* 0x000fc60000010100 */
[----:B------:R-:W-:Y:S02]  /*06e0*/  IMAD.IADD R11, R11, 0x1, R8 ;  /* 0x000000010b0b7824 */ /* 0x000fe400078e0208 */
[----:B0-----:R-:W-:-:S04]  /*06f0*/  FFMA R14, R3, R15, 1 ;  /* 0x3f800000030e7423 */ /* 0x001fc8000000000f */
[----:B------:R-:W-:-:S04]  /*0700*/  FFMA R14, R3, R14, R3 ;  /* 0x0000000e030e7223 */ /* 0x000fc80000000003 */
[----:B------:R-:W-:-:S04]  /*0710*/  FFMA R3, R0, R14, RZ ;  /* 0x0000000e00037223 */ /* 0x000fc800000000ff */
[----:B------:R-:W-:-:S04]  /*0720*/  FFMA R12, R15, R3, R0 ;  /* 0x000000030f0c7223 */ /* 0x000fc80000000000 */
[----:B------:R-:W-:-:S04]  /*0730*/  FFMA R17, R14, R12, R3 ;  /* 0x0000000c0e117223 */ /* 0x000fc80000000003 */
[----:B------:R-:W-:-:S04]  /*0740*/  FFMA R12, R15, R17, R0 ;  /* 0x000000110f0c7223 */ /* 0x000fc80000000000 */
[----:B------:R-:W-:-:S05]  /*0750*/  FFMA R0, R14, R12, R17 ;  /* 0x0000000c0e007223 */ /* 0x000fca0000000011 */
[----:B------:R-:W-:-:S04]  /*0760*/  SHF.R.U32.HI R3, RZ, 0x17, R0 ;  /* 0x00000017ff037819 */ /* 0x000fc80000011600 */
[----:B------:R-:W-:-:S05]  /*0770*/  LOP3.LUT R3, R3, 0xff, RZ, 0xc0, !PT ;  /* 0x000000ff03037812 */ /* 0x000fca00078ec0ff */
[----:B------:R-:W-:-:S04]  /*0780*/  IMAD.IADD R13, R3, 0x1, R11 ;  /* 0x00000001030d7824 */ /* 0x000fc800078e020b */
[----:B------:R-:W-:-:S05]  /*0790*/  VIADD R3, R13, 0xffffffff ;  /* 0xffffffff0d037836 */ /* 0x000fca0000000000 */
[----:B------:R-:W-:-:S13]  /*07a0*/  ISETP.GE.U32.AND P0, PT, R3, 0xfe, PT ;  /* 0x000000fe0300780c */ /* 0x000fda0003f06070 */
[----:B------:R-:W-:Y:S05]  /*07b0*/  @!P0 BRA `(.L_x_16) ;  /* 0x0000000000808947 */ /* 0x000fea0003800000 */
[----:B------:R-:W-:-:S13]  /*07c0*/  ISETP.GT.AND P0, PT, R13, 0xfe, PT ;  /* 0x000000fe0d00780c */ /* 0x000fda0003f04270 */
[----:B------:R-:W-:Y:S05]  /*07d0*/  @P0 BRA `(.L_x_17) ;  /* 0x00000000006c0947 */ /* 0x000fea0003800000 */
[----:B------:R-:W-:-:S13]  /*07e0*/  ISETP.GE.AND P0, PT, R13, 0x1, PT ;  /* 0x000000010d00780c */ /* 0x000fda0003f06270 */
[----:B------:R-:W-:Y:S05]  /*07f0*/  @P0 BRA `(.L_x_18) ;  /* 0x0000000000740947 */ /* 0x000fea0003800000 */
[----:B------:R-:W-:Y:S02]  /*0800*/  ISETP.GE.AND P0, PT, R13, -0x18, PT ;  /* 0xffffffe80d00780c */ /* 0x000fe40003f06270 */
[----:B------:R-:W-:-:S11]  /*0810*/  LOP3.LUT R0, R0, 0x80000000, RZ, 0xc0, !PT ;  /* 0x8000000000007812 */ /* 0x000fd600078ec0ff */
[----:B------:R-:W-:Y:S05]  /*0820*/  @!P0 BRA `(.L_x_18) ;  /* 0x0000000000688947 */ /* 0x000fea0003800000 */
[CCC-:B------:R-:W-:Y:S01]  /*0830*/  FFMA.RZ R3, R14.reuse, R12.reuse, R17.reuse ;  /* 0x0000000c0e037223 */ /* 0x1c0fe2000000c011 */
[C---:B------:R-:W-:Y:S01]  /*0840*/  IADD3 R11, PT, PT, R13.reuse, 0x20, RZ ;  /* 0x000000200d0b7810 */ /* 0x040fe20007ffe0ff */
[CCC-:B------:R-:W-:Y:S01]  /*0850*/  FFMA.RM R8, R14.reuse, R12.reuse, R17.reuse ;  /* 0x0000000c0e087223 */ /* 0x1c0fe20000004011 */
[----:B------:R-:W-:Y:S02]  /*0860*/  ISETP.NE.AND P2, PT, R13, RZ, PT ;  /* 0x000000ff0d00720c */ /* 0x000fe40003f45270 */
[----:B------:R-:W-:Y:S01]  /*0870*/  LOP3.LUT R10, R3, 0x7fffff, RZ, 0xc0, !PT ;  /* 0x007fffff030a7812 */ /* 0x000fe200078ec0ff */
[----:B------:R-:W-:Y:S01]  /*0880*/  FFMA.RP R3, R14, R12, R17 ;  /* 0x0000000c0e037223 */ /* 0x000fe20000008011 */
[----:B------:R-:W-:Y:S01]  /*0890*/  IMAD.MOV R12, RZ, RZ, -R13 ;  /* 0x000000ffff0c7224 */ /* 0x000fe200078e0a0d */
[----:B------:R-:W-:Y:S02]  /*08a0*/  ISETP.NE.AND P1, PT, R13, RZ, PT ;  /* 0x000000ff0d00720c */ /* 0x000fe40003f25270 */
[----:B------:R-:W-:-:S02]  /*08b0*/  LOP3.LUT R10, R10, 0x800000, RZ, 0xfc, !PT ;  /* 0x008000000a0a7812 */ /* 0x000fc400078efcff */
[----:B------:R-:W-:Y:S02]  /*08c0*/  FSETP.NEU.FTZ.AND P0, PT, R3, R8, PT ;  /* 0x000000080300720b */ /* 0x000fe40003f1d000 */
[----:B------:R-:W-:Y:S02]  /*08d0*/  SHF.L.U32 R11, R10, R11, RZ ;  /* 0x0000000b0a0b7219 */ /* 0x000fe400000006ff */
[----:B------:R-:W-:Y:S02]  /*08e0*/  SEL R3, R12, RZ, P2 ;  /* 0x000000ff0c037207 */ /* 0x000fe40001000000 */
[----:B------:R-:W-:Y:S02]  /*08f0*/  ISETP.NE.AND P1, PT, R11, RZ, P1 ;  /* 0x000000ff0b00720c */ /* 0x000fe40000f25270 */
[----:B------:R-:W-:Y:S02]  /*0900*/  SHF.R.U32.HI R3, RZ, R3, R10 ;  /* 0x00000003ff037219 */ /* 0x000fe4000001160a */
[----:B------:R-:W-:-:S02]  /*0910*/  PLOP3.LUT P0, PT, P0, P1, PT, 0xf8, 0x8f ;  /* 0x00000000008f781c */ /* 0x000fc40000703f70 */
[----:B------:R-:W-:Y:S02]  /*0920*/  SHF.R.U32.HI R11, RZ, 0x1, R3 ;  /* 0x00000001ff0b7819 */ /* 0x000fe40000011603 */
[----:B------:R-:W-:-:S04]  /*0930*/  SEL R8, RZ, 0x1, !P0 ;  /* 0x00000001ff087807 */ /* 0x000fc80004000000 */
[----:B------:R-:W-:-:S04]  /*0940*/  LOP3.LUT R8, R8, 0x1, R11, 0xf8, !PT ;  /* 0x0000000108087812 */ /* 0x000fc800078ef80b */
[----:B------:R-:W-:-:S05]  /*0950*/  LOP3.LUT R8, R8, R3, RZ, 0xc0, !PT ;  /* 0x0000000308087212 */ /* 0x000fca00078ec0ff */
[----:B------:R-:W-:-:S05]  /*0960*/  IMAD.IADD R11, R11, 0x1, R8 ;  /* 0x000000010b0b7824 */ /* 0x000fca00078e0208 */
[----:B------:R-:W-:Y:S01]  /*0970*/  LOP3.LUT R0, R11, R0, RZ, 0xfc, !PT ;  /* 0x000000000b007212 */ /* 0x000fe200078efcff */
[----:B------:R-:W-:Y:S06]  /*0980*/  BRA `(.L_x_18) ;  /* 0x0000000000107947 */ /* 0x000fec0003800000 */
.L_x_17:
[----:B------:R-:W-:-:S04]  /*0990*/  LOP3.LUT R0, R0, 0x80000000, RZ, 0xc0, !PT ;  /* 0x8000000000007812 */ /* 0x000fc800078ec0ff */
[----:B------:R-:W-:Y:S01]  /*09a0*/  LOP3.LUT R0, R0, 0x7f800000, RZ, 0xfc, !PT ;  /* 0x7f80000000007812 */ /* 0x000fe200078efcff */
[----:B------:R-:W-:Y:S06]  /*09b0*/  BRA `(.L_x_18) ;  /* 0x0000000000047947 */ /* 0x000fec0003800000 */
.L_x_16:
[----:B------:R-:W-:-:S07]  /*09c0*/  IMAD R0, R11, 0x800000, R0 ;  /* 0x008000000b007824 */ /* 0x000fce00078e0200 */
.L_x_18:
[----:B------:R-:W-:Y:S05]  /*09d0*/  BSYNC.RECONVERGENT B2 ;  /* 0x0000000000027941 */ /* 0x000fea0003800200 */
.L_x_15:
[----:B------:R-:W-:Y:S05]  /*09e0*/  BRA `(.L_x_19) ;  /* 0x0000000000207947 */ /* 0x000fea0003800000 */
.L_x_14:
[----:B------:R-:W-:-:S04]  /*09f0*/  LOP3.LUT R0, R13, 0x80000000, R12, 0x48, !PT ;  /* 0x800000000d007812 */ /* 0x000fc800078e480c */
[----:B------:R-:W-:Y:S01]  /*0a00*/  LOP3.LUT R0, R0, 0x7f800000, RZ, 0xfc, !PT ;  /* 0x7f80000000007812 */ /* 0x000fe200078efcff */
[----:B------:R-:W-:Y:S06]  /*0a10*/  BRA `(.L_x_19) ;  /* 0x0000000000147947 */ /* 0x000fec0003800000 */
.L_x_13:
[----:B------:R-:W-:Y:S01]  /*0a20*/  LOP3.LUT R0, R13, 0x80000000, R12, 0x48, !PT ;  /* 0x800000000d007812 */ /* 0x000fe200078e480c */
[----:B------:R-:W-:Y:S06]  /*0a30*/  BRA `(.L_x_19) ;  /* 0x00000000000c7947 */ /* 0x000fec0003800000 */
.L_x_12:
[----:B------:R-:W0:Y:S01]  /*0a40*/  MUFU.RSQ R0, -QNAN ;  /* 0xffc0000000007908 */ /* 0x000e220000001400 */
[----:B------:R-:W-:Y:S05]  /*0a50*/  BRA `(.L_x_19) ;  /* 0x0000000000047947 */ /* 0x000fea0003800000 */
.L_x_11:
[----:B------:R-:W-:-:S07]  /*0a60*/  FADD.FTZ R0, R0, R3 ;  /* 0x0000000300007221 */ /* 0x000fce0000010000 */
.L_x_19:
[----:B------:R-:W-:Y:S05]  /*0a70*/  BSYNC.RECONVERGENT B1 ;  /* 0x0000000000017941 */ /* 0x000fea0003800200 */
.L_x_9:
[----:B------:R-:W-:-:S04]  /*0a80*/  IMAD.MOV.U32 R3, RZ, RZ, 0x0 ;  /* 0x00000000ff037424 */ /* 0x000fc800078e00ff */
[----:B0-----:R-:W-:Y:S05]  /*0a90*/  RET.REL.NODEC R2 `(_Z6updatePfiiiii) ;  /* 0xfffffff402587950 */ /* 0x001fea0003c3ffff */
.L_x_20:
        /* <DEDUP_REMOVED lines=14> */
.L_x_21:


//--------------------- .nv.shared._Z6getMinILj128EEvPfPiiS0_S1_ --------------------------
	.section	.nv.shared._Z6getMinILj128EEvPfPiiS0_S1_,"aw",@nobits
	.sectionflags	@""
	.align	4
.nv.shared._Z6getMinILj128EEvPfPiiS0_S1_:
	.zero		2048


//--------------------- .nv.shared.reserved.0     --------------------------
	.section	.nv.shared.reserved.0,"aw",@nobits
	.weak		__nv_reservedSMEM_offset_0_alias
	.size		__nv_reservedSMEM_offset_0_alias, 0, 64
	.other		__nv_reservedSMEM_offset_0_alias,@"STO_CUDA_RESERVED_SHARED STV_DEFAULT"
__nv_reservedSMEM_offset_0_alias:
	.zero		0
	.zero		64


//--------------------- .nv.constant0._Z6getMinILj128EEvPfPiiS0_S1_ --------------------------
	.section	.nv.constant0._Z6getMinILj128EEvPfPiiS0_S1_,"a",@progbits
	.sectionflags	@""
	.align	4
.nv.constant0._Z6getMinILj128EEvPfPiiS0_S1_:
	.zero		936


//--------------------- .nv.constant0._Z6updatePfiiiii --------------------------
	.section	.nv.constant0._Z6updatePfiiiii,"a",@progbits
	.sectionflags	@""
	.align	4
.nv.constant0._Z6updatePfiiiii:
	.zero		924


//--------------------- SYMBOLS --------------------------

	.type		.nv.reservedSmem.offset0,@object
	.size		.nv.reservedSmem.offset0,0x4
	.type		.nv.reservedSmem.cap,@object
	.size		.nv.reservedSmem.cap,0x4
